//
// Generated by NVIDIA NVVM Compiler
//
// Compiler Build ID: CL-36424714
// Cuda compilation tools, release 13.0, V13.0.88
// Based on NVVM 20.0.0
//

.version 9.0
.target sm_100
.address_size 64

	// .globl	_Z8saxpyGPUPfS_f

.visible .entry _Z8saxpyGPUPfS_f(
	.param .u64 .ptr .align 1 _Z8saxpyGPUPfS_f_param_0,
	.param .u64 .ptr .align 1 _Z8saxpyGPUPfS_f_param_1,
	.param .f32 _Z8saxpyGPUPfS_f_param_2
)
{
	.reg .b32 	%r<5>;
	.reg .b32 	%f<5>;
	.reg .b64 	%rd<8>;

	ld.param.u64 	%rd1, [_Z8saxpyGPUPfS_f_param_0];
	ld.param.u64 	%rd2, [_Z8saxpyGPUPfS_f_param_1];
	ld.param.f32 	%f1, [_Z8saxpyGPUPfS_f_param_2];
	cvta.to.global.u64 	%rd3, %rd2;
	cvta.to.global.u64 	%rd4, %rd1;
	mov.u32 	%r1, %ctaid.x;
	mov.u32 	%r2, %ntid.x;
	mov.u32 	%r3, %tid.x;
	mad.lo.s32 	%r4, %r1, %r2, %r3;
	mul.wide.s32 	%rd5, %r4, 4;
	add.s64 	%rd6, %rd4, %rd5;
	ld.global.f32 	%f2, [%rd6];
	add.s64 	%rd7, %rd3, %rd5;
	ld.global.f32 	%f3, [%rd7];
	fma.rn.f32 	%f4, %f1, %f2, %f3;
	st.global.f32 	[%rd7], %f4;
	ret;

}


// ===== COMPILED SASS (sm_100) =====

	.target	sm_100

	.elftype	@"ET_EXEC"


//--------------------- .note.nv.tkinfo           --------------------------
	.section	.note.nv.tkinfo,"",@"SHT_NOTE"
	.sectionflags	@"SHF_NOTE_NV_TKINFO"
	.tkinfo
        /*0018*/ 	.word	0x00000002
        /*0030*/ 	.string	""
        /*0030*/ 	.string	"ptxas"
        /*0030*/ 	.string	"Cuda compilation tools, release 13.0, V13.0.88"
        /*0030*/ 	.string	"Build cuda_13.0.r13.0/compiler.36424714_0"
        /*0030*/ 	.string	"-arch sm_100 -m 64 "



//--------------------- .note.nv.cuinfo           --------------------------
	.section	.note.nv.cuinfo,"",@"SHT_NOTE"
	.sectionflags	@"SHF_NOTE_NV_CUINFO"
        /*0018*/ 	.short	0x0002
        /*001a*/ 	.short	0x0064
        /*001c*/ 	.short	0x0082
	.zero		2


//--------------------- .nv.info                  --------------------------
	.section	.nv.info,"",@"SHT_CUDA_INFO"
	.align	4


	//----- nvinfo : EIATTR_REGCOUNT
	.align		4
        /*0000*/ 	.byte	0x04, 0x2f
        /*0002*/ 	.short	(.L_1 - .L_0)
	.align		4
.L_0:
        /*0004*/ 	.word	index@(_Z8saxpyGPUPfS_f)
        /*0008*/ 	.word	0x0000000a


	//----- nvinfo : EIATTR_FRAME_SIZE
	.align		4
.L_1:
        /*000c*/ 	.byte	0x04, 0x11
        /*000e*/ 	.short	(.L_3 - .L_2)
	.align		4
.L_2:
        /*0010*/ 	.word	index@(_Z8saxpyGPUPfS_f)
        /*0014*/ 	.word	0x00000000


	//----- nvinfo : EIATTR_MIN_STACK_SIZE
	.align		4
.L_3:
        /*0018*/ 	.byte	0x04, 0x12
        /*001a*/ 	.short	(.L_5 - .L_4)
	.align		4
.L_4:
        /*001c*/ 	.word	index@(_Z8saxpyGPUPfS_f)
        /*0020*/ 	.word	0x00000000
.L_5:


//--------------------- .nv.compat                --------------------------
	.section	.nv.compat,"",@"SHT_CUDA_COMPAT_INFO"
	.align	4
        /*0000*/ 	.byte	0x02, 0x09, 0x00, 0x00, 0x02, 0x02, 0x01, 0x00, 0x02, 0x05, 0x05, 0x00, 0x03, 0x07, 0x01, 0x01
        /*0010*/ 	.byte	0x02, 0x03, 0x00, 0x00, 0x02, 0x06, 0x01, 0x00, 0x04, 0x0b, 0x08, 0x00, 0x09, 0x00, 0x00, 0x00
        /*0020*/ 	.byte	0x00, 0x00, 0x00, 0x00


//--------------------- .nv.info._Z8saxpyGPUPfS_f --------------------------
	.section	.nv.info._Z8saxpyGPUPfS_f,"",@"SHT_CUDA_INFO"
	.sectionflags	@""
	.align	4


	//----- nvinfo : EIATTR_CUDA_API_VERSION
	.align		4
        /*0000*/ 	.byte	0x04, 0x37
        /*0002*/ 	.short	(.L_7 - .L_6)
.L_6:
        /*0004*/ 	.word	0x00000082


	//----- nvinfo : EIATTR_KPARAM_INFO
	.align		4
.L_7:
        /*0008*/ 	.byte	0x04, 0x17
        /*000a*/ 	.short	(.L_9 - .L_8)
.L_8:
        /*000c*/ 	.word	0x00000000
        /*0010*/ 	.short	0x0002
        /*0012*/ 	.short	0x0010
        /*0014*/ 	.byte	0x00, 0xf0, 0x11, 0x00


	//----- nvinfo : EIATTR_KPARAM_INFO
	.align		4
.L_9:
        /*0018*/ 	.byte	0x04, 0x17
        /*001a*/ 	.short	(.L_11 - .L_10)
.L_10:
        /*001c*/ 	.word	0x00000000
        /*0020*/ 	.short	0x0001
        /*0022*/ 	.short	0x0008
        /*0024*/ 	.byte	0x00, 0xf5, 0x21, 0x00


	//----- nvinfo : EIATTR_KPARAM_INFO
	.align		4
.L_11:
        /*0028*/ 	.byte	0x04, 0x17
        /*002a*/ 	.short	(.L_13 - .L_12)
.L_12:
        /*002c*/ 	.word	0x00000000
        /*0030*/ 	.short	0x0000
        /*0032*/ 	.short	0x0000
        /*0034*/ 	.byte	0x00, 0xf5, 0x21, 0x00


	//----- nvinfo : EIATTR_SPARSE_MMA_MASK
	.align		4
.L_13:
        /*0038*/ 	.byte	0x03, 0x50
        /*003a*/ 	.short	0x0000


	//----- nvinfo : EIATTR_MAXREG_COUNT
	.align		4
        /*003c*/ 	.byte	0x03, 0x1b
        /*003e*/ 	.short	0x00ff


	//----- nvinfo : EIATTR_MERCURY_ISA_VERSION
	.align		4
        /*0040*/ 	.byte	0x03, 0x5f
        /*0042*/ 	.short	0x0101


	//----- nvinfo : EIATTR_VRC_CTA_INIT_COUNT
	.align		4
        /*0044*/ 	.byte	0x02, 0x4a
	.zero		1
	.zero		1


	//----- nvinfo : EIATTR_EXIT_INSTR_OFFSETS
	.align		4
        /*0048*/ 	.byte	0x04, 0x1c
        /*004a*/ 	.short	(.L_15 - .L_14)


	//   ....[0]....
.L_14:
        /*004c*/ 	.word	0x000000f0


	//----- nvinfo : EIATTR_CBANK_PARAM_SIZE
	.align		4
.L_15:
        /*0050*/ 	.byte	0x03, 0x19
        /*0052*/ 	.short	0x0014


	//----- nvinfo : EIATTR_PARAM_CBANK
	.align		4
        /*0054*/ 	.byte	0x04, 0x0a
        /*0056*/ 	.short	(.L_17 - .L_16)
	.align		4
.L_16:
        /*0058*/ 	.word	index@(.nv.constant0._Z8saxpyGPUPfS_f)
        /*005c*/ 	.short	0x0380
        /*005e*/ 	.short	0x0014


	//----- nvinfo : EIATTR_SW_WAR
	.align		4
.L_17:
        /*0060*/ 	.byte	0x04, 0x36
        /*0062*/ 	.short	(.L_19 - .L_18)
.L_18:
        /*0064*/ 	.word	0x00000008
.L_19:


//--------------------- .nv.callgraph             --------------------------
	.section	.nv.callgraph,"",@"SHT_CUDA_CALLGRAPH"
	.align	4
	.sectionentsize	8
	.align		4
        /*0000*/ 	.word	0x00000000
	.align		4
        /*0004*/ 	.word	0xffffffff
	.align		4
        /*0008*/ 	.word	0x00000000
	.align		4
        /*000c*/ 	.word	0xfffffffe
	.align		4
        /*0010*/ 	.word	0x00000000
	.align		4
        /*0014*/ 	.word	0xfffffffd
	.align		4
        /*0018*/ 	.word	0x00000000
	.align		4
        /*001c*/ 	.word	0xfffffffc


//--------------------- .text._Z8saxpyGPUPfS_f    --------------------------
	.section	.text._Z8saxpyGPUPfS_f,"ax",@progbits
	.align	128
        .global         _Z8saxpyGPUPfS_f
        .type           _Z8saxpyGPUPfS_f,@function
        .size           _Z8saxpyGPUPfS_f,(.L_x_1 - _Z8saxpyGPUPfS_f)
        .other          _Z8saxpyGPUPfS_f,@"STO_CUDA_ENTRY STV_DEFAULT"
_Z8saxpyGPUPfS_f:
.text._Z8saxpyGPUPfS_f:
[----:B------:R-:W-:Y:S01]  /*0000*/  LDC R1, c[0x0][0x37c] ;  /* 0x0000df00ff017b82 */ /* 0x000fe20000000800 */
[----:B------:R-:W0:Y:S07]  /*0010*/  S2R R0, SR_TID.X ;  /* 0x0000000000007919 */ /* 0x000e2e0000002100 */
[----:B------:R-:W0:Y:S01]  /*0020*/  S2UR UR6, SR_CTAID.X ;  /* 0x00000000000679c3 */ /* 0x000e220000002500 */
[----:B------:R-:W1:Y:S07]  /*0030*/  LDCU.64 UR4, c[0x0][0x358] ;  /* 0x00006b00ff0477ac */ /* 0x000e6e0008000a00 */
[----:B------:R-:W0:Y:S08]  /*0040*/  LDC R7, c[0x0][0x360] ;  /* 0x0000d800ff077b82 */ /* 0x000e300000000800 */
[----:B------:R-:W2:Y:S08]  /*0050*/  LDC.64 R2, c[0x0][0x380] ;  /* 0x0000e000ff027b82 */ /* 0x000eb00000000a00 */
[----:B------:R-:W3:Y:S01]  /*0060*/  LDC.64 R4, c[0x0][0x388] ;  /* 0x0000e200ff047b82 */ /* 0x000ee20000000a00 */
[----:B0-----:R-:W-:Y:S01]  /*0070*/  IMAD R7, R7, UR6, R0 ;  /* 0x0000000607077c24 */ /* 0x001fe2000f8e0200 */
[----:B------:R-:W0:Y:S03]  /*0080*/  LDCU UR6, c[0x0][0x390] ;  /* 0x00007200ff0677ac */ /* 0x000e260008000800 */
[----:B--2---:R-:W-:-:S06]  /*0090*/  IMAD.WIDE R2, R7, 0x4, R2 ;  /* 0x0000000407027825 */ /* 0x004fcc00078e0202 */
[----:B-1----:R-:W0:Y:S01]  /*00a0*/  LDG.E R2, desc[UR4][R2.64] ;  /* 0x0000000402027981 */ /* 0x002e22000c1e1900 */
[----:B---3--:R-:W-:-:S05]  /*00b0*/  IMAD.WIDE R4, R7, 0x4, R4 ;  /* 0x0000000407047825 */ /* 0x008fca00078e0204 */
[----:B------:R-:W0:Y:S02]  /*00c0*/  LDG.E R7, desc[UR4][R4.64] ;  /* 0x0000000404077981 */ /* 0x000e24000c1e1900 */
[----:B0-----:R-:W-:-:S05]  /*00d0*/  FFMA R7, R2, UR6, R7 ;  /* 0x0000000602077c23 */ /* 0x001fca0008000007 */
[----:B------:R-:W-:Y:S01]  /*00e0*/  STG.E desc[UR4][R4.64], R7 ;  /* 0x0000000704007986 */ /* 0x000fe2000c101904 */
[----:B------:R-:W-:Y:S05]  /*00f0*/  EXIT ;  /* 0x000000000000794d */ /* 0x000fea0003800000 */
.L_x_0:
[----:B------:R-:W-:-:S00]  /*0100*/  BRA `(.L_x_0) ;  /* 0xfffffffc00fc7947 */ /* 0x000fc0000383ffff */
[----:B------:R-:W-:-:S00]  /*0110*/  NOP ;  /* 0x0000000000007918 */ /* 0x000fc00000000000 */
        /* <DEDUP_REMOVED lines=14> */
.L_x_1:


//--------------------- .nv.shared.reserved.0     --------------------------
	.section	.nv.shared.reserved.0,"aw",@nobits
	.weak		__nv_reservedSMEM_offset_0_alias
	.size		__nv_reservedSMEM_offset_0_alias, 0, 64
	.other		__nv_reservedSMEM_offset_0_alias,@"STO_CUDA_RESERVED_SHARED STV_DEFAULT"
__nv_reservedSMEM_offset_0_alias:
	.zero		0
	.zero		64


//--------------------- .nv.constant0._Z8saxpyGPUPfS_f --------------------------
	.section	.nv.constant0._Z8saxpyGPUPfS_f,"a",@progbits
	.sectionflags	@""
	.align	4
.nv.constant0._Z8saxpyGPUPfS_f:
	.zero		916


//--------------------- SYMBOLS --------------------------

	.type		.nv.reservedSmem.offset0,@object
	.size		.nv.reservedSmem.offset0,0x4
